//
// Generated by NVIDIA NVVM Compiler
//
// Compiler Build ID: CL-36424714
// Cuda compilation tools, release 13.0, V13.0.88
// Based on NVVM 20.0.0
//

.version 9.0
.target sm_100
.address_size 64

	// .globl	_Z9batch_gpuPKfS0_Pfii
// _ZZ22euclidean_distance_gpuIfET_PKS0_S2_RKiE6shared has been demoted

.visible .entry _Z9batch_gpuPKfS0_Pfii(
	.param .u64 .ptr .align 1 _Z9batch_gpuPKfS0_Pfii_param_0,
	.param .u64 .ptr .align 1 _Z9batch_gpuPKfS0_Pfii_param_1,
	.param .u64 .ptr .align 1 _Z9batch_gpuPKfS0_Pfii_param_2,
	.param .u32 _Z9batch_gpuPKfS0_Pfii_param_3,
	.param .u32 _Z9batch_gpuPKfS0_Pfii_param_4
)
{
	.reg .pred 	%p<21>;
	.reg .b32 	%r<40>;
	.reg .b32 	%f<42>;
	.reg .b64 	%rd<15>;
	// demoted variable
	.shared .align 4 .b8 _ZZ22euclidean_distance_gpuIfET_PKS0_S2_RKiE6shared[128];
	ld.param.u64 	%rd4, [_Z9batch_gpuPKfS0_Pfii_param_0];
	ld.param.u64 	%rd5, [_Z9batch_gpuPKfS0_Pfii_param_1];
	ld.param.u64 	%rd6, [_Z9batch_gpuPKfS0_Pfii_param_2];
	ld.param.u32 	%r8, [_Z9batch_gpuPKfS0_Pfii_param_3];
	ld.param.u32 	%r7, [_Z9batch_gpuPKfS0_Pfii_param_4];
	mov.u32 	%r1, %ctaid.x;
	setp.ge.s32 	%p1, %r1, %r8;
	mov.f32 	%f41, 0f00000000;
	@%p1 bra 	$L__BB0_16;
	mov.u32 	%r2, %tid.x;
	setp.ge.u32 	%p2, %r2, %r7;
	@%p2 bra 	$L__BB0_14;
	and.b32  	%r3, %r2, 31;
	setp.ge.s32 	%p3, %r2, %r7;
	mov.f32 	%f39, 0f00000000;
	@%p3 bra 	$L__BB0_5;
	mov.u32 	%r4, %ntid.x;
	mul.lo.s32 	%r9, %r7, %r1;
	cvt.s64.s32 	%rd1, %r9;
	cvta.to.global.u64 	%rd2, %rd5;
	cvta.to.global.u64 	%rd3, %rd4;
	mov.f32 	%f39, 0f00000000;
	mov.u32 	%r39, %r2;
$L__BB0_4:
	cvt.s64.s32 	%rd7, %r39;
	add.s64 	%rd8, %rd7, %rd1;
	shl.b64 	%rd9, %rd8, 2;
	add.s64 	%rd10, %rd3, %rd9;
	ld.global.f32 	%f13, [%rd10];
	add.s64 	%rd11, %rd2, %rd9;
	ld.global.f32 	%f14, [%rd11];
	sub.f32 	%f15, %f13, %f14;
	fma.rn.f32 	%f39, %f15, %f15, %f39;
	add.s32 	%r39, %r39, %r4;
	setp.lt.s32 	%p4, %r39, %r7;
	@%p4 bra 	$L__BB0_4;
$L__BB0_5:
	mov.b32 	%r10, %f39;
	shfl.sync.down.b32	%r11|%p5, %r10, 16, 31, -1;
	mov.b32 	%f16, %r11;
	add.f32 	%f17, %f39, %f16;
	mov.b32 	%r12, %f17;
	shfl.sync.down.b32	%r13|%p6, %r12, 8, 31, -1;
	mov.b32 	%f18, %r13;
	add.f32 	%f19, %f17, %f18;
	mov.b32 	%r14, %f19;
	shfl.sync.down.b32	%r15|%p7, %r14, 4, 31, -1;
	mov.b32 	%f20, %r15;
	add.f32 	%f21, %f19, %f20;
	mov.b32 	%r16, %f21;
	shfl.sync.down.b32	%r17|%p8, %r16, 2, 31, -1;
	mov.b32 	%f22, %r17;
	add.f32 	%f23, %f21, %f22;
	mov.b32 	%r18, %f23;
	shfl.sync.down.b32	%r19|%p9, %r18, 1, 31, -1;
	mov.b32 	%f24, %r19;
	add.f32 	%f4, %f23, %f24;
	setp.ne.s32 	%p10, %r3, 0;
	@%p10 bra 	$L__BB0_7;
	shr.u32 	%r20, %r2, 3;
	and.b32  	%r21, %r20, 124;
	mov.u32 	%r22, _ZZ22euclidean_distance_gpuIfET_PKS0_S2_RKiE6shared;
	add.s32 	%r23, %r22, %r21;
	st.shared.f32 	[%r23], %f4;
$L__BB0_7:
	bar.sync 	0;
	setp.gt.u32 	%p11, %r2, 31;
	@%p11 bra 	$L__BB0_12;
	mov.u32 	%r24, %ntid.x;
	shr.u32 	%r25, %r24, 5;
	setp.ge.u32 	%p12, %r2, %r25;
	mov.f32 	%f40, 0f00000000;
	@%p12 bra 	$L__BB0_10;
	shl.b32 	%r26, %r3, 2;
	mov.u32 	%r27, _ZZ22euclidean_distance_gpuIfET_PKS0_S2_RKiE6shared;
	add.s32 	%r28, %r27, %r26;
	ld.shared.f32 	%f40, [%r28];
$L__BB0_10:
	mov.b32 	%r29, %f40;
	shfl.sync.down.b32	%r30|%p13, %r29, 16, 31, -1;
	mov.b32 	%f26, %r30;
	add.f32 	%f27, %f40, %f26;
	mov.b32 	%r31, %f27;
	shfl.sync.down.b32	%r32|%p14, %r31, 8, 31, -1;
	mov.b32 	%f28, %r32;
	add.f32 	%f29, %f27, %f28;
	mov.b32 	%r33, %f29;
	shfl.sync.down.b32	%r34|%p15, %r33, 4, 31, -1;
	mov.b32 	%f30, %r34;
	add.f32 	%f31, %f29, %f30;
	mov.b32 	%r35, %f31;
	shfl.sync.down.b32	%r36|%p16, %r35, 2, 31, -1;
	mov.b32 	%f32, %r36;
	add.f32 	%f33, %f31, %f32;
	mov.b32 	%r37, %f33;
	shfl.sync.down.b32	%r38|%p17, %r37, 1, 31, -1;
	mov.b32 	%f34, %r38;
	add.f32 	%f7, %f33, %f34;
	setp.ne.s32 	%p18, %r2, 0;
	@%p18 bra 	$L__BB0_12;
	st.shared.f32 	[_ZZ22euclidean_distance_gpuIfET_PKS0_S2_RKiE6shared], %f7;
$L__BB0_12:
	bar.sync 	0;
	setp.ne.s32 	%p19, %r2, 0;
	@%p19 bra 	$L__BB0_14;
	ld.shared.f32 	%f36, [_ZZ22euclidean_distance_gpuIfET_PKS0_S2_RKiE6shared];
	sqrt.rn.f32 	%f41, %f36;
$L__BB0_14:
	bar.sync 	0;
	setp.ne.s32 	%p20, %r2, 0;
	@%p20 bra 	$L__BB0_16;
	cvta.to.global.u64 	%rd12, %rd6;
	mul.wide.u32 	%rd13, %r1, 4;
	add.s64 	%rd14, %rd12, %rd13;
	st.global.f32 	[%rd14], %f41;
$L__BB0_16:
	ret;

}


// ===== COMPILED SASS (sm_100) =====

	.target	sm_100

	.elftype	@"ET_EXEC"


//--------------------- .note.nv.tkinfo           --------------------------
	.section	.note.nv.tkinfo,"",@"SHT_NOTE"
	.sectionflags	@"SHF_NOTE_NV_TKINFO"
	.tkinfo
        /*0018*/ 	.word	0x00000002
        /*0030*/ 	.string	""
        /*0030*/ 	.string	"ptxas"
        /*0030*/ 	.string	"Cuda compilation tools, release 13.0, V13.0.88"
        /*0030*/ 	.string	"Build cuda_13.0.r13.0/compiler.36424714_0"
        /*0030*/ 	.string	"-arch sm_100 -m 64 "



//--------------------- .note.nv.cuinfo           --------------------------
	.section	.note.nv.cuinfo,"",@"SHT_NOTE"
	.sectionflags	@"SHF_NOTE_NV_CUINFO"
        /*0018*/ 	.short	0x0002
        /*001a*/ 	.short	0x0064
        /*001c*/ 	.short	0x0082
	.zero		2


//--------------------- .nv.info                  --------------------------
	.section	.nv.info,"",@"SHT_CUDA_INFO"
	.align	4


	//----- nvinfo : EIATTR_REGCOUNT
	.align		4
        /*0000*/ 	.byte	0x04, 0x2f
        /*0002*/ 	.short	(.L_1 - .L_0)
	.align		4
.L_0:
        /*0004*/ 	.word	index@(_Z9batch_gpuPKfS0_Pfii)
        /*0008*/ 	.word	0x00000013


	//----- nvinfo : EIATTR_FRAME_SIZE
	.align		4
.L_1:
        /*000c*/ 	.byte	0x04, 0x11
        /*000e*/ 	.short	(.L_3 - .L_2)
	.align		4
.L_2:
        /*0010*/ 	.word	index@($__internal_0_$__cuda_sm20_sqrt_rn_f32_slowpath)
        /*0014*/ 	.word	0x00000000


	//----- nvinfo : EIATTR_FRAME_SIZE
	.align		4
.L_3:
        /*0018*/ 	.byte	0x04, 0x11
        /*001a*/ 	.short	(.L_5 - .L_4)
	.align		4
.L_4:
        /*001c*/ 	.word	index@(_Z9batch_gpuPKfS0_Pfii)
        /*0020*/ 	.word	0x00000000


	//----- nvinfo : EIATTR_MIN_STACK_SIZE
	.align		4
.L_5:
        /*0024*/ 	.byte	0x04, 0x12
        /*0026*/ 	.short	(.L_7 - .L_6)
	.align		4
.L_6:
        /*0028*/ 	.word	index@(_Z9batch_gpuPKfS0_Pfii)
        /*002c*/ 	.word	0x00000000
.L_7:


//--------------------- .nv.compat                --------------------------
	.section	.nv.compat,"",@"SHT_CUDA_COMPAT_INFO"
	.align	4
        /*0000*/ 	.byte	0x02, 0x09, 0x00, 0x00, 0x02, 0x02, 0x01, 0x00, 0x02, 0x05, 0x05, 0x00, 0x03, 0x07, 0x01, 0x01
        /*0010*/ 	.byte	0x02, 0x03, 0x00, 0x00, 0x02, 0x06, 0x01, 0x00, 0x04, 0x0b, 0x08, 0x00, 0x01, 0x00, 0x00, 0x00
        /*0020*/ 	.byte	0x00, 0x00, 0x00, 0x00


//--------------------- .nv.info._Z9batch_gpuPKfS0_Pfii --------------------------
	.section	.nv.info._Z9batch_gpuPKfS0_Pfii,"",@"SHT_CUDA_INFO"
	.sectionflags	@""
	.align	4


	//----- nvinfo : EIATTR_CUDA_API_VERSION
	.align		4
        /*0000*/ 	.byte	0x04, 0x37
        /*0002*/ 	.short	(.L_9 - .L_8)
.L_8:
        /*0004*/ 	.word	0x00000082


	//----- nvinfo : EIATTR_KPARAM_INFO
	.align		4
.L_9:
        /*0008*/ 	.byte	0x04, 0x17
        /*000a*/ 	.short	(.L_11 - .L_10)
.L_10:
        /*000c*/ 	.word	0x00000000
        /*0010*/ 	.short	0x0004
        /*0012*/ 	.short	0x001c
        /*0014*/ 	.byte	0x00, 0xf0, 0x11, 0x00


	//----- nvinfo : EIATTR_KPARAM_INFO
	.align		4
.L_11:
        /*0018*/ 	.byte	0x04, 0x17
        /*001a*/ 	.short	(.L_13 - .L_12)
.L_12:
        /*001c*/ 	.word	0x00000000
        /*0020*/ 	.short	0x0003
        /*0022*/ 	.short	0x0018
        /*0024*/ 	.byte	0x00, 0xf0, 0x11, 0x00


	//----- nvinfo : EIATTR_KPARAM_INFO
	.align		4
.L_13:
        /*0028*/ 	.byte	0x04, 0x17
        /*002a*/ 	.short	(.L_15 - .L_14)
.L_14:
        /*002c*/ 	.word	0x00000000
        /*0030*/ 	.short	0x0002
        /*0032*/ 	.short	0x0010
        /*0034*/ 	.byte	0x00, 0xf5, 0x21, 0x00


	//----- nvinfo : EIATTR_KPARAM_INFO
	.align		4
.L_15:
        /*0038*/ 	.byte	0x04, 0x17
        /*003a*/ 	.short	(.L_17 - .L_16)
.L_16:
        /*003c*/ 	.word	0x00000000
        /*0040*/ 	.short	0x0001
        /*0042*/ 	.short	0x0008
        /*0044*/ 	.byte	0x00, 0xf5, 0x21, 0x00


	//----- nvinfo : EIATTR_KPARAM_INFO
	.align		4
.L_17:
        /*0048*/ 	.byte	0x04, 0x17
        /*004a*/ 	.short	(.L_19 - .L_18)
.L_18:
        /*004c*/ 	.word	0x00000000
        /*0050*/ 	.short	0x0000
        /*0052*/ 	.short	0x0000
        /*0054*/ 	.byte	0x00, 0xf5, 0x21, 0x00


	//----- nvinfo : EIATTR_SPARSE_MMA_MASK
	.align		4
.L_19:
        /*0058*/ 	.byte	0x03, 0x50
        /*005a*/ 	.short	0x0000


	//----- nvinfo : EIATTR_MAXREG_COUNT
	.align		4
        /*005c*/ 	.byte	0x03, 0x1b
        /*005e*/ 	.short	0x00ff


	//----- nvinfo : EIATTR_NUM_BARRIERS
	.align		4
        /*0060*/ 	.byte	0x02, 0x4c
        /*0062*/ 	.byte	0x01
	.zero		1


	//----- nvinfo : EIATTR_MERCURY_ISA_VERSION
	.align		4
        /*0064*/ 	.byte	0x03, 0x5f
        /*0066*/ 	.short	0x0101


	//----- nvinfo : EIATTR_COOP_GROUP_MASK_REGIDS
	.align		4
        /*0068*/ 	.byte	0x04, 0x29
        /*006a*/ 	.short	(.L_21 - .L_20)


	//   ....[0]....
.L_20:
        /*006c*/ 	.word	0xffffffff


	//   ....[1]....
        /*0070*/ 	.word	0xffffffff


	//   ....[2]....
        /*0074*/ 	.word	0xffffffff


	//   ....[3]....
        /*0078*/ 	.word	0xffffffff


	//   ....[4]....
        /*007c*/ 	.word	0xffffffff


	//   ....[5]....
        /*0080*/ 	.word	0xffffffff


	//   ....[6]....
        /*0084*/ 	.word	0xffffffff


	//   ....[7]....
        /*0088*/ 	.word	0xffffffff


	//   ....[8]....
        /*008c*/ 	.word	0xffffffff


	//   ....[9]....
        /*0090*/ 	.word	0xffffffff


	//   ....[10]....
        /*0094*/ 	.word	0x0500000b


	//   ....[11]....
        /*0098*/ 	.word	0x0500000b


	//   ....[12]....
        /*009c*/ 	.word	0x0500000b


	//   ....[13]....
        /*00a0*/ 	.word	0x0500000b


	//   ....[14]....
        /*00a4*/ 	.word	0x0500000b


	//   ....[15]....
        /*00a8*/ 	.word	0x0500000b


	//   ....[16]....
        /*00ac*/ 	.word	0x0500000b


	//   ....[17]....
        /*00b0*/ 	.word	0x0500000b


	//   ....[18]....
        /*00b4*/ 	.word	0x0500000b


	//   ....[19]....
        /*00b8*/ 	.word	0x0500000b


	//----- nvinfo : EIATTR_COOP_GROUP_INSTR_OFFSETS
	.align		4
.L_21:
        /*00bc*/ 	.byte	0x04, 0x28
        /*00be*/ 	.short	(.L_23 - .L_22)


	//   ....[0]....
.L_22:
        /*00c0*/ 	.word	0x00000280


	//   ....[1]....
        /*00c4*/ 	.word	0x000002a0


	//   ....[2]....
        /*00c8*/ 	.word	0x000002c0


	//   ....[3]....
        /*00cc*/ 	.word	0x000002e0


	//   ....[4]....
        /*00d0*/ 	.word	0x00000300


	//   ....[5]....
        /*00d4*/ 	.word	0x00000490


	//   ....[6]....
        /*00d8*/ 	.word	0x000004b0


	//   ....[7]....
        /*00dc*/ 	.word	0x000004d0


	//   ....[8]....
        /*00e0*/ 	.word	0x000004f0


	//   ....[9]....
        /*00e4*/ 	.word	0x00000510


	//   ....[10]....
        /*00e8*/ 	.word	0x00000780


	//   ....[11]....
        /*00ec*/ 	.word	0x000007f0


	//   ....[12]....
        /*00f0*/ 	.word	0x00000860


	//   ....[13]....
        /*00f4*/ 	.word	0x000008d0


	//   ....[14]....
        /*00f8*/ 	.word	0x00000940


	//   ....[15]....
        /*00fc*/ 	.word	0x000009d0


	//   ....[16]....
        /*0100*/ 	.word	0x00000a40


	//   ....[17]....
        /*0104*/ 	.word	0x00000ab0


	//   ....[18]....
        /*0108*/ 	.word	0x00000b20


	//   ....[19]....
        /*010c*/ 	.word	0x00000b90


	//----- nvinfo : EIATTR_VRC_CTA_INIT_COUNT
	.align		4
.L_23:
        /*0110*/ 	.byte	0x02, 0x4a
	.zero		1
	.zero		1


	//----- nvinfo : EIATTR_EXIT_INSTR_OFFSETS
	.align		4
        /*0114*/ 	.byte	0x04, 0x1c
        /*0116*/ 	.short	(.L_25 - .L_24)


	//   ....[0]....
.L_24:
        /*0118*/ 	.word	0x00000040


	//   ....[1]....
        /*011c*/ 	.word	0x000006e0


	//   ....[2]....
        /*0120*/ 	.word	0x00000720


	//----- nvinfo : EIATTR_CRS_STACK_SIZE
	.align		4
.L_25:
        /*0124*/ 	.byte	0x04, 0x1e
        /*0126*/ 	.short	(.L_27 - .L_26)
.L_26:
        /*0128*/ 	.word	0x00000000


	//----- nvinfo : EIATTR_CBANK_PARAM_SIZE
	.align		4
.L_27:
        /*012c*/ 	.byte	0x03, 0x19
        /*012e*/ 	.short	0x0020


	//----- nvinfo : EIATTR_PARAM_CBANK
	.align		4
        /*0130*/ 	.byte	0x04, 0x0a
        /*0132*/ 	.short	(.L_29 - .L_28)
	.align		4
.L_28:
        /*0134*/ 	.word	index@(.nv.constant0._Z9batch_gpuPKfS0_Pfii)
        /*0138*/ 	.short	0x0380
        /*013a*/ 	.short	0x0020


	//----- nvinfo : EIATTR_SW_WAR
	.align		4
.L_29:
        /*013c*/ 	.byte	0x04, 0x36
        /*013e*/ 	.short	(.L_31 - .L_30)
.L_30:
        /*0140*/ 	.word	0x00000008
.L_31:


//--------------------- .nv.callgraph             --------------------------
	.section	.nv.callgraph,"",@"SHT_CUDA_CALLGRAPH"
	.align	4
	.sectionentsize	8
	.align		4
        /*0000*/ 	.word	0x00000000
	.align		4
        /*0004*/ 	.word	0xffffffff
	.align		4
        /*0008*/ 	.word	0x00000000
	.align		4
        /*000c*/ 	.word	0xfffffffe
	.align		4
        /*0010*/ 	.word	0x00000000
	.align		4
        /*0014*/ 	.word	0xfffffffd
	.align		4
        /*0018*/ 	.word	0x00000000
	.align		4
        /*001c*/ 	.word	0xfffffffc


//--------------------- .text._Z9batch_gpuPKfS0_Pfii --------------------------
	.section	.text._Z9batch_gpuPKfS0_Pfii,"ax",@progbits
	.align	128
        .global         _Z9batch_gpuPKfS0_Pfii
        .type           _Z9batch_gpuPKfS0_Pfii,@function
        .size           _Z9batch_gpuPKfS0_Pfii,(.L_x_22 - _Z9batch_gpuPKfS0_Pfii)
        .other          _Z9batch_gpuPKfS0_Pfii,@"STO_CUDA_ENTRY STV_DEFAULT"
_Z9batch_gpuPKfS0_Pfii:
.text._Z9batch_gpuPKfS0_Pfii:
[----:B------:R-:W-:Y:S01]  /*0000*/  LDC R1, c[0x0][0x37c] ;  /* 0x0000df00ff017b82 */ /* 0x000fe20000000800 */
[----:B------:R-:W0:Y:S01]  /*0010*/  S2R R2, SR_CTAID.X ;  /* 0x0000000000027919 */ /* 0x000e220000002500 */
[----:B------:R-:W0:Y:S02]  /*0020*/  LDCU UR4, c[0x0][0x398] ;  /* 0x00007300ff0477ac */ /* 0x000e240008000800 */
[----:B0-----:R-:W-:-:S13]  /*0030*/  ISETP.GE.AND P0, PT, R2, UR4, PT ;  /* 0x0000000402007c0c */ /* 0x001fda000bf06270 */
[----:B------:R-:W-:Y:S05]  /*0040*/  @P0 EXIT ;  /* 0x000000000000094d */ /* 0x000fea0003800000 */
[----:B------:R-:W0:Y:S01]  /*0050*/  S2R R3, SR_TID.X ;  /* 0x0000000000037919 */ /* 0x000e220000002100 */
[----:B------:R-:W0:Y:S01]  /*0060*/  LDCU UR8, c[0x0][0x39c] ;  /* 0x00007380ff0877ac */ /* 0x000e220008000800 */
[----:B------:R-:W-:Y:S01]  /*0070*/  HFMA2 R0, -RZ, RZ, 0, 0 ;  /* 0x00000000ff007431 */ /* 0x000fe200000001ff */
[----:B------:R-:W1:Y:S01]  /*0080*/  LDCU.64 UR6, c[0x0][0x358] ;  /* 0x00006b00ff0677ac */ /* 0x000e620008000a00 */
[----:B------:R-:W2:Y:S01]  /*0090*/  LDCU.128 UR12, c[0x0][0x380] ;  /* 0x00007000ff0c77ac */ /* 0x000ea20008000c00 */
[----:B0-----:R-:W-:-:S13]  /*00a0*/  ISETP.GE.U32.AND P0, PT, R3, UR8, PT ;  /* 0x0000000803007c0c */ /* 0x001fda000bf06070 */
[----:B-12---:R-:W-:Y:S05]  /*00b0*/  @P0 BRA `(.L_x_0) ;  /* 0x00000004007c0947 */ /* 0x006fea0003800000 */
[----:B------:R-:W-:Y:S01]  /*00c0*/  ISETP.GE.AND P0, PT, R3, UR8, PT ;  /* 0x0000000803007c0c */ /* 0x000fe2000bf06270 */
[----:B------:R-:W-:Y:S01]  /*00d0*/  BSSY.RECONVERGENT B0, `(.L_x_1) ;  /* 0x0000017000007945 */ /* 0x000fe20003800200 */
[----:B------:R-:W-:-:S11]  /*00e0*/  IMAD.MOV.U32 R8, RZ, RZ, RZ ;  /* 0x000000ffff087224 */ /* 0x000fd600078e00ff */
[----:B------:R-:W-:Y:S05]  /*00f0*/  @P0 BRA `(.L_x_2) ;  /* 0x0000000000500947 */ /* 0x000fea0003800000 */
[----:B------:R-:W0:Y:S01]  /*0100*/  LDC R13, c[0x0][0x360] ;  /* 0x0000d800ff0d7b82 */ /* 0x000e220000000800 */
[----:B------:R-:W-:Y:S01]  /*0110*/  IMAD R9, R2, UR8, RZ ;  /* 0x0000000802097c24 */ /* 0x000fe2000f8e02ff */
[----:B------:R-:W-:Y:S01]  /*0120*/  MOV R8, RZ ;  /* 0x000000ff00087202 */ /* 0x000fe20000000f00 */
[----:B------:R-:W-:-:S07]  /*0130*/  IMAD.MOV.U32 R10, RZ, RZ, R3 ;  /* 0x000000ffff0a7224 */ /* 0x000fce00078e0003 */
.L_x_3:
[----:B------:R-:W-:Y:S02]  /*0140*/  SHF.R.S32.HI R4, RZ, 0x1f, R10 ;  /* 0x0000001fff047819 */ /* 0x000fe4000001140a */
[----:B------:R-:W-:-:S04]  /*0150*/  IADD3 R7, P0, PT, R9, R10, RZ ;  /* 0x0000000a09077210 */ /* 0x000fc80007f1e0ff */
[----:B------:R-:W-:Y:S02]  /*0160*/  LEA.HI.X.SX32 R4, R9, R4, 0x1, P0 ;  /* 0x0000000409047211 */ /* 0x000fe400000f0eff */
[C---:B------:R-:W-:Y:S02]  /*0170*/  SHF.L.U32 R6, R7.reuse, 0x2, RZ ;  /* 0x0000000207067819 */ /* 0x040fe400000006ff */
[----:B------:R-:W-:Y:S02]  /*0180*/  SHF.L.U64.HI R7, R7, 0x2, R4 ;  /* 0x0000000207077819 */ /* 0x000fe40000010204 */
[C---:B------:R-:W-:Y:S02]  /*0190*/  IADD3 R4, P0, PT, R6.reuse, UR12, RZ ;  /* 0x0000000c06047c10 */ /* 0x040fe4000ff1e0ff */
[----:B------:R-:W-:Y:S02]  /*01a0*/  IADD3 R6, P1, PT, R6, UR14, RZ ;  /* 0x0000000e06067c10 */ /* 0x000fe4000ff3e0ff */
[----:B------:R-:W-:-:S02]  /*01b0*/  IADD3.X R5, PT, PT, R7, UR13, RZ, P0, !PT ;  /* 0x0000000d07057c10 */ /* 0x000fc400087fe4ff */
[----:B------:R-:W-:-:S03]  /*01c0*/  IADD3.X R7, PT, PT, R7, UR15, RZ, P1, !PT ;  /* 0x0000000f07077c10 */ /* 0x000fc60008ffe4ff */
[----:B------:R-:W2:Y:S04]  /*01d0*/  LDG.E R4, desc[UR6][R4.64] ;  /* 0x0000000604047981 */ /* 0x000ea8000c1e1900 */
[----:B------:R-:W2:Y:S01]  /*01e0*/  LDG.E R7, desc[UR6][R6.64] ;  /* 0x0000000606077981 */ /* 0x000ea2000c1e1900 */
[----:B0-----:R-:W-:-:S05]  /*01f0*/  IMAD.IADD R10, R13, 0x1, R10 ;  /* 0x000000010d0a7824 */ /* 0x001fca00078e020a */
[----:B------:R-:W-:Y:S01]  /*0200*/  ISETP.GE.AND P0, PT, R10, UR8, PT ;  /* 0x000000080a007c0c */ /* 0x000fe2000bf06270 */
[----:B--2---:R-:W-:-:S04]  /*0210*/  FADD R11, R4, -R7 ;  /* 0x80000007040b7221 */ /* 0x004fc80000000000 */
[----:B------:R-:W-:-:S08]  /*0220*/  FFMA R8, R11, R11, R8 ;  /* 0x0000000b0b087223 */ /* 0x000fd00000000008 */
[----:B------:R-:W-:Y:S05]  /*0230*/  @!P0 BRA `(.L_x_3) ;  /* 0xfffffffc00c08947 */ /* 0x000fea000383ffff */
.L_x_2:
[----:B------:R-:W-:Y:S05]  /*0240*/  BSYNC.RECONVERGENT B0 ;  /* 0x0000000000007941 */ /* 0x000fea0003800200 */
.L_x_1:
[----:B------:R-:W-:Y:S01]  /*0250*/  UMOV UR4, 0xffffffff ;  /* 0xffffffff00047882 */ /* 0x000fe20000000000 */
[----:B------:R-:W-:Y:S02]  /*0260*/  LOP3.LUT R4, R3, 0x1f, RZ, 0xc0, !PT ;  /* 0x0000001f03047812 */ /* 0x000fe400078ec0ff */
[----:B------:R-:W-:Y:S05]  /*0270*/  BRA.DIV UR4, `(.L_x_4) ;  /* 0x00000006042c7947 */ /* 0x000fea000b800000 */
[----:B------:R-:W0:Y:S02]  /*0280*/  SHFL.DOWN PT, R5, R8, 0x10, 0x1f ;  /* 0x0a001f0008057f89 */ /* 0x000e2400000e0000 */
[----:B0-----:R-:W-:-:S05]  /*0290*/  FADD R5, R5, R8 ;  /* 0x0000000805057221 */ /* 0x001fca0000000000 */
[----:B------:R-:W0:Y:S02]  /*02a0*/  SHFL.DOWN PT, R6, R5, 0x8, 0x1f ;  /* 0x09001f0005067f89 */ /* 0x000e2400000e0000 */
[----:B0-----:R-:W-:-:S05]  /*02b0*/  FADD R6, R5, R6 ;  /* 0x0000000605067221 */ /* 0x001fca0000000000 */
[----:B------:R-:W0:Y:S02]  /*02c0*/  SHFL.DOWN PT, R7, R6, 0x4, 0x1f ;  /* 0x08801f0006077f89 */ /* 0x000e2400000e0000 */
[----:B0-----:R-:W-:-:S05]  /*02d0*/  FADD R7, R6, R7 ;  /* 0x0000000706077221 */ /* 0x001fca0000000000 */
[----:B------:R-:W0:Y:S02]  /*02e0*/  SHFL.DOWN PT, R10, R7, 0x2, 0x1f ;  /* 0x08401f00070a7f89 */ /* 0x000e2400000e0000 */
[----:B0-----:R-:W-:-:S05]  /*02f0*/  FADD R10, R7, R10 ;  /* 0x0000000a070a7221 */ /* 0x001fca0000000000 */
[----:B------:R0:W1:Y:S02]  /*0300*/  SHFL.DOWN PT, R9, R10, 0x1, 0x1f ;  /* 0x08201f000a097f89 */ /* 0x00006400000e0000 */
.L_x_13:
[----:B------:R-:W-:Y:S01]  /*0310*/  ISETP.NE.AND P0, PT, R4, RZ, PT ;  /* 0x000000ff0400720c */ /* 0x000fe20003f05270 */
[----:B01----:R-:W-:Y:S01]  /*0320*/  FADD R10, R10, R9 ;  /* 0x000000090a0a7221 */ /* 0x003fe20000000000 */
[----:B------:R-:W-:Y:S11]  /*0330*/  WARPSYNC.ALL ;  /* 0x0000000000007948 */ /* 0x000ff60003800000 */
[----:B------:R-:W0:Y:S01]  /*0340*/  @!P0 S2R R7, SR_CgaCtaId ;  /* 0x0000000000078919 */ /* 0x000e220000008800 */
[----:B------:R-:W-:-:S02]  /*0350*/  @!P0 MOV R6, 0x400 ;  /* 0x0000040000068802 */ /* 0x000fc40000000f00 */
[----:B------:R-:W-:-:S04]  /*0360*/  @!P0 SHF.R.U32.HI R5, RZ, 0x3, R3 ;  /* 0x00000003ff058819 */ /* 0x000fc80000011603 */
[----:B------:R-:W-:Y:S02]  /*0370*/  @!P0 LOP3.LUT R5, R5, 0x7c, RZ, 0xc0, !PT ;  /* 0x0000007c05058812 */ /* 0x000fe400078ec0ff */
[----:B0-----:R-:W-:-:S04]  /*0380*/  @!P0 LEA R6, R7, R6, 0x18 ;  /* 0x0000000607068211 */ /* 0x001fc800078ec0ff */
[----:B------:R-:W-:-:S05]  /*0390*/  @!P0 IADD3 R5, PT, PT, R5, R6, RZ ;  /* 0x0000000605058210 */ /* 0x000fca0007ffe0ff */
[----:B------:R0:W-:Y:S01]  /*03a0*/  @!P0 STS [R5], R10 ;  /* 0x0000000a05008388 */ /* 0x0001e20000000800 */
[----:B------:R-:W-:Y:S01]  /*03b0*/  BAR.SYNC.DEFER_BLOCKING 0x0 ;  /* 0x0000000000007b1d */ /* 0x000fe20000010000 */
[----:B------:R-:W-:-:S13]  /*03c0*/  ISETP.GT.U32.AND P0, PT, R3, 0x1f, PT ;  /* 0x0000001f0300780c */ /* 0x000fda0003f04070 */
[----:B0-----:R-:W-:Y:S05]  /*03d0*/  @P0 BRA `(.L_x_5) ;  /* 0x0000000000680947 */ /* 0x001fea0003800000 */
[----:B------:R-:W0:Y:S02]  /*03e0*/  LDCU UR4, c[0x0][0x360] ;  /* 0x00006c00ff0477ac */ /* 0x000e240008000800 */
[----:B0-----:R-:W-:-:S06]  /*03f0*/  USHF.R.U32.HI UR4, URZ, 0x5, UR4 ;  /* 0x00000005ff047899 */ /* 0x001fcc0008011604 */
[----:B------:R-:W-:Y:S01]  /*0400*/  ISETP.GE.U32.AND P0, PT, R3, UR4, PT ;  /* 0x0000000403007c0c */ /* 0x000fe2000bf06070 */
[----:B------:R-:W-:-:S12]  /*0410*/  UMOV UR4, 0xffffffff ;  /* 0xffffffff00047882 */ /* 0x000fd80000000000 */
[----:B------:R-:W0:Y:S01]  /*0420*/  @!P0 S2R R6, SR_CgaCtaId ;  /* 0x0000000000068919 */ /* 0x000e220000008800 */
[----:B------:R-:W-:-:S04]  /*0430*/  @!P0 MOV R5, 0x400 ;  /* 0x0000040000058802 */ /* 0x000fc80000000f00 */
[----:B0-----:R-:W-:Y:S01]  /*0440*/  @!P0 LEA R7, R6, R5, 0x18 ;  /* 0x0000000506078211 */ /* 0x001fe200078ec0ff */
[----:B------:R-:W-:-:S03]  /*0450*/  IMAD.MOV.U32 R5, RZ, RZ, RZ ;  /* 0x000000ffff057224 */ /* 0x000fc600078e00ff */
[----:B------:R-:W-:-:S05]  /*0460*/  @!P0 LEA R4, R4, R7, 0x2 ;  /* 0x0000000704048211 */ /* 0x000fca00078e10ff */
[----:B------:R0:W1:Y:S01]  /*0470*/  @!P0 LDS R5, [R4] ;  /* 0x0000000004058984 */ /* 0x0000620000000800 */
[----:B------:R-:W-:Y:S05]  /*0480*/  BRA.DIV UR4, `(.L_x_6) ;  /* 0x00000006043c7947 */ /* 0x000fea000b800000 */
[----:B01----:R-:W0:Y:S02]  /*0490*/  SHFL.DOWN PT, R4, R5, 0x10, 0x1f ;  /* 0x0a001f0005047f89 */ /* 0x003e2400000e0000 */
        /* <DEDUP_REMOVED lines=8> */
.L_x_19:
[----:B------:R-:W-:Y:S01]  /*0520*/  ISETP.NE.AND P0, PT, R3, RZ, PT ;  /* 0x000000ff0300720c */ /* 0x000fe20003f05270 */
[----:B-1----:R-:W-:-:S12]  /*0530*/  FADD R8, R9, R8 ;  /* 0x0000000809087221 */ /* 0x002fd80000000000 */
[----:B------:R-:W1:Y:S01]  /*0540*/  @!P0 S2R R5, SR_CgaCtaId ;  /* 0x0000000000058919 */ /* 0x000e620000008800 */
[----:B------:R-:W-:-:S04]  /*0550*/  @!P0 MOV R4, 0x400 ;  /* 0x0000040000048802 */ /* 0x000fc80000000f00 */
[----:B-1----:R-:W-:-:S05]  /*0560*/  @!P0 LEA R5, R5, R4, 0x18 ;  /* 0x0000000405058211 */ /* 0x002fca00078ec0ff */
[----:B------:R1:W-:Y:S02]  /*0570*/  @!P0 STS [R5], R8 ;  /* 0x0000000805008388 */ /* 0x0003e40000000800 */
.L_x_5:
[----:B------:R-:W-:Y:S01]  /*0580*/  ISETP.NE.AND P0, PT, R3, RZ, PT ;  /* 0x000000ff0300720c */ /* 0x000fe20003f05270 */
[----:B------:R-:W-:Y:S05]  /*0590*/  WARPSYNC.ALL ;  /* 0x0000000000007948 */ /* 0x000fea0003800000 */
[----:B------:R-:W-:Y:S07]  /*05a0*/  BAR.SYNC.DEFER_BLOCKING 0x0 ;  /* 0x0000000000007b1d */ /* 0x000fee0000010000 */
[----:B------:R-:W-:Y:S05]  /*05b0*/  @P0 BRA `(.L_x_0) ;  /* 0x00000000003c0947 */ /* 0x000fea0003800000 */
[----:B------:R-:W2:Y:S01]  /*05c0*/  S2UR UR5, SR_CgaCtaId ;  /* 0x00000000000579c3 */ /* 0x000ea20000008800 */
[----:B------:R-:W-:Y:S02]  /*05d0*/  UMOV UR4, 0x400 ;  /* 0x0000040000047882 */ /* 0x000fe40000000000 */
[----:B--2---:R-:W-:-:S09]  /*05e0*/  ULEA UR4, UR5, UR4, 0x18 ;  /* 0x0000000405047291 */ /* 0x004fd2000f8ec0ff */
[----:B------:R-:W2:Y:S02]  /*05f0*/  LDS R0, [UR4] ;  /* 0x00000004ff007984 */ /* 0x000ea40008000800 */
[----:B--2---:R-:W-:Y:S01]  /*0600*/  VIADD R4, R0, 0xf3000000 ;  /* 0xf300000000047836 */ /* 0x004fe20000000000 */
[----:B-1----:R1:W2:Y:S04]  /*0610*/  MUFU.RSQ R5, R0 ;  /* 0x0000000000057308 */ /* 0x0022a80000001400 */
[----:B------:R-:W-:-:S13]  /*0620*/  ISETP.GT.U32.AND P0, PT, R4, 0x727fffff, PT ;  /* 0x727fffff0400780c */ /* 0x000fda0003f04070 */
[----:B-12---:R-:W-:Y:S05]  /*0630*/  @!P0 BRA `(.L_x_7) ;  /* 0x00000000000c8947 */ /* 0x006fea0003800000 */
[----:B------:R-:W-:-:S07]  /*0640*/  MOV R6, 0x660 ;  /* 0x0000066000067802 */ /* 0x000fce0000000f00 */
[----:B0-----:R-:W-:Y:S05]  /*0650*/  CALL.REL.NOINC `($__internal_0_$__cuda_sm20_sqrt_rn_f32_slowpath) ;  /* 0x00000004005c7944 */ /* 0x001fea0003c00000 */
[----:B------:R-:W-:Y:S05]  /*0660*/  BRA `(.L_x_0) ;  /* 0x0000000000107947 */ /* 0x000fea0003800000 */
.L_x_7:
[----:B------:R-:W-:Y:S01]  /*0670*/  FMUL.FTZ R7, R0, R5 ;  /* 0x0000000500077220 */ /* 0x000fe20000410000 */
[----:B------:R-:W-:-:S03]  /*0680*/  FMUL.FTZ R5, R5, 0.5 ;  /* 0x3f00000005057820 */ /* 0x000fc60000410000 */
[----:B------:R-:W-:-:S04]  /*0690*/  FFMA R0, -R7, R7, R0 ;  /* 0x0000000707007223 */ /* 0x000fc80000000100 */
[----:B------:R-:W-:-:S07]  /*06a0*/  FFMA R0, R0, R5, R7 ;  /* 0x0000000500007223 */ /* 0x000fce0000000007 */
.L_x_0:
[----:B------:R-:W-:Y:S05]  /*06b0*/  WARPSYNC.ALL ;  /* 0x0000000000007948 */ /* 0x000fea0003800000 */
[----:B------:R-:W-:Y:S01]  /*06c0*/  BAR.SYNC.DEFER_BLOCKING 0x0 ;  /* 0x0000000000007b1d */ /* 0x000fe20000010000 */
[----:B------:R-:W-:-:S13]  /*06d0*/  ISETP.NE.AND P0, PT, R3, RZ, PT ;  /* 0x000000ff0300720c */ /* 0x000fda0003f05270 */
[----:B------:R-:W-:Y:S05]  /*06e0*/  @P0 EXIT ;  /* 0x000000000000094d */ /* 0x000fea0003800000 */
[----:B-1----:R-:W1:Y:S02]  /*06f0*/  LDC.64 R4, c[0x0][0x390] ;  /* 0x0000e400ff047b82 */ /* 0x002e640000000a00 */
[----:B-1----:R-:W-:-:S05]  /*0700*/  IMAD.WIDE.U32 R2, R2, 0x4, R4 ;  /* 0x0000000402027825 */ /* 0x002fca00078e0004 */
[----:B------:R-:W-:Y:S01]  /*0710*/  STG.E desc[UR6][R2.64], R0 ;  /* 0x0000000002007986 */ /* 0x000fe2000c101906 */
[----:B------:R-:W-:Y:S05]  /*0720*/  EXIT ;  /* 0x000000000000794d */ /* 0x000fea0003800000 */
.L_x_4:
[----:B------:R-:W-:Y:S01]  /*0730*/  HFMA2 R16, -RZ, RZ, 0, 1.847743988037109375e-06 ;  /* 0x0000001fff107431 */ /* 0x000fe200000001ff */
[----:B------:R-:W-:Y:S01]  /*0740*/  MOV R14, R8 ;  /* 0x00000008000e7202 */ /* 0x000fe20000000f00 */
[----:B------:R-:W-:Y:S02]  /*0750*/  IMAD.MOV.U32 R13, RZ, RZ, 0x10 ;  /* 0x00000010ff0d7424 */ /* 0x000fe400078e00ff */
[----:B------:R-:W-:-:S07]  /*0760*/  IMAD.MOV.U32 R11, RZ, RZ, -0x1 ;  /* 0xffffffffff0b7424 */ /* 0x000fce00078e00ff */
[----:B------:R-:W-:Y:S05]  /*0770*/  WARPSYNC.COLLECTIVE R11, `(.L_x_8) ;  /* 0x000000000b087348 */ /* 0x000fea0003c00000 */
[----:B------:R0:W1:Y:S02]  /*0780*/  SHFL.DOWN P0, R12, R14, R13, R16 ;  /* 0x0800000d0e0c7389 */ /* 0x0000640000000010 */
[----:B01----:R-:W-:Y:S05]  /*0790*/  ENDCOLLECTIVE ;  /* 0x000000000000791b */ /* 0x003fea0003800000 */
.L_x_8:
[----:B------:R-:W-:Y:S01]  /*07a0*/  HFMA2 R13, -RZ, RZ, 0, 4.76837158203125e-07 ;  /* 0x00000008ff0d7431 */ /* 0x000fe200000001ff */
[----:B------:R-:W-:-:S05]  /*07b0*/  MOV R5, R12 ;  /* 0x0000000c00057202 */ /* 0x000fca0000000f00 */
[----:B------:R-:W-:-:S04]  /*07c0*/  FADD R5, R5, R8 ;  /* 0x0000000805057221 */ /* 0x000fc80000000000 */
[----:B------:R-:W-:-:S07]  /*07d0*/  IMAD.MOV.U32 R14, RZ, RZ, R5 ;  /* 0x000000ffff0e7224 */ /* 0x000fce00078e0005 */
[----:B------:R-:W-:Y:S05]  /*07e0*/  WARPSYNC.COLLECTIVE R11, `(.L_x_9) ;  /* 0x000000000b087348 */ /* 0x000fea0003c00000 */
[----:B------:R0:W1:Y:S02]  /*07f0*/  SHFL.DOWN P0, R12, R14, R13, R16 ;  /* 0x0800000d0e0c7389 */ /* 0x0000640000000010 */
[----:B01----:R-:W-:Y:S05]  /*0800*/  ENDCOLLECTIVE ;  /* 0x000000000000791b */ /* 0x003fea0003800000 */
.L_x_9:
[----:B------:R-:W-:Y:S02]  /*0810*/  IMAD.MOV.U32 R13, RZ, RZ, 0x4 ;  /* 0x00000004ff0d7424 */ /* 0x000fe400078e00ff */
[----:B------:R-:W-:-:S04]  /*0820*/  IMAD.MOV.U32 R6, RZ, RZ, R12 ;  /* 0x000000ffff067224 */ /* 0x000fc800078e000c */
[----:B------:R-:W-:-:S05]  /*0830*/  FADD R6, R5, R6 ;  /* 0x0000000605067221 */ /* 0x000fca0000000000 */
[----:B------:R-:W-:-:S07]  /*0840*/  MOV R14, R6 ;  /* 0x00000006000e7202 */ /* 0x000fce0000000f00 */
[----:B------:R-:W-:Y:S05]  /*0850*/  WARPSYNC.COLLECTIVE R11, `(.L_x_10) ;  /* 0x000000000b087348 */ /* 0x000fea0003c00000 */
[----:B------:R0:W1:Y:S02]  /*0860*/  SHFL.DOWN P0, R12, R14, R13, R16 ;  /* 0x0800000d0e0c7389 */ /* 0x0000640000000010 */
[----:B01----:R-:W-:Y:S05]  /*0870*/  ENDCOLLECTIVE ;  /* 0x000000000000791b */ /* 0x003fea0003800000 */
.L_x_10:
[----:B------:R-:W-:Y:S01]  /*0880*/  HFMA2 R13, -RZ, RZ, 0, 1.1920928955078125e-07 ;  /* 0x00000002ff0d7431 */ /* 0x000fe200000001ff */
[----:B------:R-:W-:-:S05]  /*0890*/  MOV R7, R12 ;  /* 0x0000000c00077202 */ /* 0x000fca0000000f00 */
[----:B------:R-:W-:-:S04]  /*08a0*/  FADD R7, R6, R7 ;  /* 0x0000000706077221 */ /* 0x000fc80000000000 */
[----:B------:R-:W-:-:S07]  /*08b0*/  IMAD.MOV.U32 R14, RZ, RZ, R7 ;  /* 0x000000ffff0e7224 */ /* 0x000fce00078e0007 */
[----:B------:R-:W-:Y:S05]  /*08c0*/  WARPSYNC.COLLECTIVE R11, `(.L_x_11) ;  /* 0x000000000b087348 */ /* 0x000fea0003c00000 */
[----:B------:R0:W1:Y:S02]  /*08d0*/  SHFL.DOWN P0, R12, R14, R13, R16 ;  /* 0x0800000d0e0c7389 */ /* 0x0000640000000010 */
[----:B01----:R-:W-:Y:S05]  /*08e0*/  ENDCOLLECTIVE ;  /* 0x000000000000791b */ /* 0x003fea0003800000 */
.L_x_11:
[----:B------:R-:W-:Y:S02]  /*08f0*/  IMAD.MOV.U32 R13, RZ, RZ, 0x1 ;  /* 0x00000001ff0d7424 */ /* 0x000fe400078e00ff */
[----:B------:R-:W-:-:S04]  /*0900*/  IMAD.MOV.U32 R10, RZ, RZ, R12 ;  /* 0x000000ffff0a7224 */ /* 0x000fc800078e000c */
[----:B------:R-:W-:-:S05]  /*0910*/  FADD R10, R7, R10 ;  /* 0x0000000a070a7221 */ /* 0x000fca0000000000 */
[----:B------:R-:W-:-:S07]  /*0920*/  MOV R14, R10 ;  /* 0x0000000a000e7202 */ /* 0x000fce0000000f00 */
[----:B------:R-:W-:Y:S05]  /*0930*/  WARPSYNC.COLLECTIVE R11, `(.L_x_12) ;  /* 0x000000000b087348 */ /* 0x000fea0003c00000 */
[----:B------:R0:W1:Y:S02]  /*0940*/  SHFL.DOWN P0, R12, R14, R13, R16 ;  /* 0x0800000d0e0c7389 */ /* 0x0000640000000010 */
[----:B01----:R-:W-:Y:S05]  /*0950*/  ENDCOLLECTIVE ;  /* 0x000000000000791b */ /* 0x003fea0003800000 */
.L_x_12:
[----:B------:R-:W-:Y:S01]  /*0960*/  MOV R9, R12 ;  /* 0x0000000c00097202 */ /* 0x000fe20000000f00 */
[----:B------:R-:W-:Y:S06]  /*0970*/  BRA `(.L_x_13) ;  /* 0xfffffff800647947 */ /* 0x000fec000383ffff */
.L_x_6:
[----:B------:R-:W-:Y:S02]  /*0980*/  HFMA2 R13, -RZ, RZ, 0, 9.5367431640625e-07 ;  /* 0x00000010ff0d7431 */ /* 0x000fe400000001ff */
[----:B-1----:R-:W-:Y:S01]  /*0990*/  IMAD.MOV.U32 R14, RZ, RZ, R5 ;  /* 0x000000ffff0e7224 */ /* 0x002fe200078e0005 */
[----:B------:R-:W-:Y:S01]  /*09a0*/  MOV R11, 0xffffffff ;  /* 0xffffffff000b7802 */ /* 0x000fe20000000f00 */
[----:B------:R-:W-:-:S07]  /*09b0*/  IMAD.MOV.U32 R16, RZ, RZ, 0x1f ;  /* 0x0000001fff107424 */ /* 0x000fce00078e00ff */
[----:B0-----:R-:W-:Y:S05]  /*09c0*/  WARPSYNC.COLLECTIVE R11, `(.L_x_14) ;  /* 0x000000000b087348 */ /* 0x001fea0003c00000 */
[----:B------:R1:W2:Y:S02]  /*09d0*/  SHFL.DOWN P0, R12, R14, R13, R16 ;  /* 0x0800000d0e0c7389 */ /* 0x0002a40000000010 */
[----:B012---:R-:W-:Y:S05]  /*09e0*/  ENDCOLLECTIVE ;  /* 0x000000000000791b */ /* 0x007fea0003800000 */
.L_x_14:
[----:B------:R-:W-:Y:S02]  /*09f0*/  IMAD.MOV.U32 R13, RZ, RZ, 0x8 ;  /* 0x00000008ff0d7424 */ /* 0x000fe400078e00ff */
[----:B------:R-:W-:-:S04]  /*0a00*/  IMAD.MOV.U32 R4, RZ, RZ, R12 ;  /* 0x000000ffff047224 */ /* 0x000fc800078e000c */
[----:B------:R-:W-:-:S05]  /*0a10*/  FADD R4, R4, R5 ;  /* 0x0000000504047221 */ /* 0x000fca0000000000 */
[----:B------:R-:W-:-:S07]  /*0a20*/  MOV R14, R4 ;  /* 0x00000004000e7202 */ /* 0x000fce0000000f00 */
[----:B------:R-:W-:Y:S05]  /*0a30*/  WARPSYNC.COLLECTIVE R11, `(.L_x_15) ;  /* 0x000000000b087348 */ /* 0x000fea0003c00000 */
[----:B------:R0:W1:Y:S02]  /*0a40*/  SHFL.DOWN P0, R12, R14, R13, R16 ;  /* 0x0800000d0e0c7389 */ /* 0x0000640000000010 */
[----:B01----:R-:W-:Y:S05]  /*0a50*/  ENDCOLLECTIVE ;  /* 0x000000000000791b */ /* 0x003fea0003800000 */
.L_x_15:
[----:B------:R-:W-:Y:S01]  /*0a60*/  HFMA2 R13, -RZ, RZ, 0, 2.384185791015625e-07 ;  /* 0x00000004ff0d7431 */ /* 0x000fe200000001ff */
[----:B------:R-:W-:-:S05]  /*0a70*/  MOV R7, R12 ;  /* 0x0000000c00077202 */ /* 0x000fca0000000f00 */
[----:B------:R-:W-:-:S04]  /*0a80*/  FADD R7, R4, R7 ;  /* 0x0000000704077221 */ /* 0x000fc80000000000 */
[----:B------:R-:W-:-:S07]  /*0a90*/  IMAD.MOV.U32 R14, RZ, RZ, R7 ;  /* 0x000000ffff0e7224 */ /* 0x000fce00078e0007 */
[----:B------:R-:W-:Y:S05]  /*0aa0*/  WARPSYNC.COLLECTIVE R11, `(.L_x_16) ;  /* 0x000000000b087348 */ /* 0x000fea0003c00000 */
[----:B------:R0:W1:Y:S02]  /*0ab0*/  SHFL.DOWN P0, R12, R14, R13, R16 ;  /* 0x0800000d0e0c7389 */ /* 0x0000640000000010 */
[----:B01----:R-:W-:Y:S05]  /*0ac0*/  ENDCOLLECTIVE ;  /* 0x000000000000791b */ /* 0x003fea0003800000 */
.L_x_16:
[----:B------:R-:W-:Y:S02]  /*0ad0*/  IMAD.MOV.U32 R13, RZ, RZ, 0x2 ;  /* 0x00000002ff0d7424 */ /* 0x000fe400078e00ff */
[----:B------:R-:W-:-:S04]  /*0ae0*/  IMAD.MOV.U32 R6, RZ, RZ, R12 ;  /* 0x000000ffff067224 */ /* 0x000fc800078e000c */
[----:B------:R-:W-:-:S05]  /*0af0*/  FADD R6, R7, R6 ;  /* 0x0000000607067221 */ /* 0x000fca0000000000 */
[----:B------:R-:W-:-:S07]  /*0b00*/  MOV R14, R6 ;  /* 0x00000006000e7202 */ /* 0x000fce0000000f00 */
[----:B------:R-:W-:Y:S05]  /*0b10*/  WARPSYNC.COLLECTIVE R11, `(.L_x_17) ;  /* 0x000000000b087348 */ /* 0x000fea0003c00000 */
[----:B------:R0:W1:Y:S02]  /*0b20*/  SHFL.DOWN P0, R12, R14, R13, R16 ;  /* 0x0800000d0e0c7389 */ /* 0x0000640000000010 */
[----:B01----:R-:W-:Y:S05]  /*0b30*/  ENDCOLLECTIVE ;  /* 0x000000000000791b */ /* 0x003fea0003800000 */
.L_x_17:
[----:B------:R-:W-:Y:S01]  /*0b40*/  HFMA2 R13, -RZ, RZ, 0, 5.9604644775390625e-08 ;  /* 0x00000001ff0d7431 */ /* 0x000fe200000001ff */
[----:B------:R-:W-:-:S05]  /*0b50*/  MOV R9, R12 ;  /* 0x0000000c00097202 */ /* 0x000fca0000000f00 */
[----:B------:R-:W-:-:S04]  /*0b60*/  FADD R9, R6, R9 ;  /* 0x0000000906097221 */ /* 0x000fc80000000000 */
[----:B------:R-:W-:-:S07]  /*0b70*/  IMAD.MOV.U32 R14, RZ, RZ, R9 ;  /* 0x000000ffff0e7224 */ /* 0x000fce00078e0009 */
[----:B------:R-:W-:Y:S05]  /*0b80*/  WARPSYNC.COLLECTIVE R11, `(.L_x_18) ;  /* 0x000000000b087348 */ /* 0x000fea0003c00000 */
[----:B------:R0:W1:Y:S02]  /*0b90*/  SHFL.DOWN P0, R12, R14, R13, R16 ;  /* 0x0800000d0e0c7389 */ /* 0x0000640000000010 */
[----:B01----:R-:W-:Y:S05]  /*0ba0*/  ENDCOLLECTIVE ;  /* 0x000000000000791b */ /* 0x003fea0003800000 */
.L_x_18:
[----:B------:R-:W-:Y:S01]  /*0bb0*/  IMAD.MOV.U32 R8, RZ, RZ, R12 ;  /* 0x000000ffff087224 */ /* 0x000fe200078e000c */
[----:B------:R-:W-:Y:S06]  /*0bc0*/  BRA `(.L_x_19) ;  /* 0xfffffff800547947 */ /* 0x000fec000383ffff */
        .weak           $__internal_0_$__cuda_sm20_sqrt_rn_f32_slowpath
        .type           $__internal_0_$__cuda_sm20_sqrt_rn_f32_slowpath,@function
        .size           $__internal_0_$__cuda_sm20_sqrt_rn_f32_slowpath,(.L_x_22 - $__internal_0_$__cuda_sm20_sqrt_rn_f32_slowpath)
$__internal_0_$__cuda_sm20_sqrt_rn_f32_slowpath:
[----:B------:R-:W-:-:S13]  /*0bd0*/  LOP3.LUT P0, RZ, R0, 0x7fffffff, RZ, 0xc0, !PT ;  /* 0x7fffffff00ff7812 */ /* 0x000fda000780c0ff */
[----:B------:R-:W-:Y:S01]  /*0be0*/  @!P0 MOV R4, R0 ;  /* 0x0000000000048202 */ /* 0x000fe20000000f00 */
[----:B------:R-:W-:Y:S06]  /*0bf0*/  @!P0 BRA `(.L_x_20) ;  /* 0x0000000000448947 */ /* 0x000fec0003800000 */
[----:B------:R-:W-:-:S13]  /*0c00*/  FSETP.GEU.FTZ.AND P0, PT, R0, RZ, PT ;  /* 0x000000ff0000720b */ /* 0x000fda0003f1e000 */
[----:B------:R-:W-:Y:S01]  /*0c10*/  @!P0 IMAD.MOV.U32 R4, RZ, RZ, 0x7fffffff ;  /* 0x7fffffffff048424 */ /* 0x000fe200078e00ff */
[----:B------:R-:W-:Y:S06]  /*0c20*/  @!P0 BRA `(.L_x_20) ;  /* 0x0000000000388947 */ /* 0x000fec0003800000 */
[----:B------:R-:W-:-:S13]  /*0c30*/  FSETP.GTU.FTZ.AND P0, PT, |R0|, +INF , PT ;  /* 0x7f8000000000780b */ /* 0x000fda0003f1c200 */
[----:B------:R-:W-:Y:S01]  /*0c40*/  @P0 FADD.FTZ R4, R0, 1 ;  /* 0x3f80000000040421 */ /* 0x000fe20000010000 */
[----:B------:R-:W-:Y:S06]  /*0c50*/  @P0 BRA `(.L_x_20) ;  /* 0x00000000002c0947 */ /* 0x000fec0003800000 */
[----:B------:R-:W-:-:S13]  /*0c60*/  FSETP.NEU.FTZ.AND P0, PT, |R0|, +INF , PT ;  /* 0x7f8000000000780b */ /* 0x000fda0003f1d200 */
[----:B------:R-:W-:Y:S01]  /*0c70*/  @!P0 MOV R4, R0 ;  /* 0x0000000000048202 */ /* 0x000fe20000000f00 */
[----:B------:R-:W-:Y:S06]  /*0c80*/  @!P0 BRA `(.L_x_20) ;  /* 0x0000000000208947 */ /* 0x000fec0003800000 */
[----:B------:R-:W-:-:S04]  /*0c90*/  FFMA R0, R0, 1.84467440737095516160e+19, RZ ;  /* 0x5f80000000007823 */ /* 0x000fc800000000ff */
[----:B------:R-:W0:Y:S02]  /*0ca0*/  MUFU.RSQ R5, R0 ;  /* 0x0000000000057308 */ /* 0x000e240000001400 */
[----:B0-----:R-:W-:Y:S01]  /*0cb0*/  FMUL.FTZ R7, R0, R5 ;  /* 0x0000000500077220 */ /* 0x001fe20000410000 */
[----:B------:R-:W-:-:S03]  /*0cc0*/  FMUL.FTZ R5, R5, 0.5 ;  /* 0x3f00000005057820 */ /* 0x000fc60000410000 */
[----:B------:R-:W-:-:S04]  /*0cd0*/  FADD.FTZ R4, -R7, -RZ ;  /* 0x800000ff07047221 */ /* 0x000fc80000010100 */
[----:B------:R-:W-:-:S04]  /*0ce0*/  FFMA R4, R7, R4, R0 ;  /* 0x0000000407047223 */ /* 0x000fc80000000000 */
[----:B------:R-:W-:-:S04]  /*0cf0*/  FFMA R4, R4, R5, R7 ;  /* 0x0000000504047223 */ /* 0x000fc80000000007 */
[----:B------:R-:W-:-:S07]  /*0d00*/  FMUL.FTZ R4, R4, 2.3283064365386962891e-10 ;  /* 0x2f80000004047820 */ /* 0x000fce0000410000 */
.L_x_20:
[----:B------:R-:W-:Y:S02]  /*0d10*/  HFMA2 R5, -RZ, RZ, 0, 0 ;  /* 0x00000000ff057431 */ /* 0x000fe400000001ff */
[----:B------:R-:W-:Y:S01]  /*0d20*/  IMAD.MOV.U32 R0, RZ, RZ, R4 ;  /* 0x000000ffff007224 */ /* 0x000fe200078e0004 */
[----:B------:R-:W-:-:S04]  /*0d30*/  MOV R4, R6 ;  /* 0x0000000600047202 */ /* 0x000fc80000000f00 */
[----:B------:R-:W-:Y:S05]  /*0d40*/  RET.REL.NODEC R4 `(_Z9batch_gpuPKfS0_Pfii) ;  /* 0xfffffff004ac7950 */ /* 0x000fea0003c3ffff */
.L_x_21:
[----:B------:R-:W-:-:S00]  /*0d50*/  BRA `(.L_x_21) ;  /* 0xfffffffc00fc7947 */ /* 0x000fc0000383ffff */
[----:B------:R-:W-:-:S00]  /*0d60*/  NOP ;  /* 0x0000000000007918 */ /* 0x000fc00000000000 */
        /* <DEDUP_REMOVED lines=9> */
.L_x_22:


//--------------------- .nv.shared._Z9batch_gpuPKfS0_Pfii --------------------------
	.section	.nv.shared._Z9batch_gpuPKfS0_Pfii,"aw",@nobits
	.sectionflags	@""
	.align	4
.nv.shared._Z9batch_gpuPKfS0_Pfii:
	.zero		1152


//--------------------- .nv.shared.reserved.0     --------------------------
	.section	.nv.shared.reserved.0,"aw",@nobits
	.weak		__nv_reservedSMEM_offset_0_alias
	.size		__nv_reservedSMEM_offset_0_alias, 0, 64
	.other		__nv_reservedSMEM_offset_0_alias,@"STO_CUDA_RESERVED_SHARED STV_DEFAULT"
__nv_reservedSMEM_offset_0_alias:
	.zero		0
	.zero		64


//--------------------- .nv.constant0._Z9batch_gpuPKfS0_Pfii --------------------------
	.section	.nv.constant0._Z9batch_gpuPKfS0_Pfii,"a",@progbits
	.sectionflags	@""
	.align	4
.nv.constant0._Z9batch_gpuPKfS0_Pfii:
	.zero		928


//--------------------- SYMBOLS --------------------------

	.type		.nv.reservedSmem.offset0,@object
	.size		.nv.reservedSmem.offset0,0x4
	.type		.nv.reservedSmem.cap,@object
	.size		.nv.reservedSmem.cap,0x4
